//
// Generated by NVIDIA NVVM Compiler
//
// Compiler Build ID: CL-36424714
// Cuda compilation tools, release 13.0, V13.0.88
// Based on NVVM 20.0.0
//

.version 9.0
.target sm_100
.address_size 64

	// .globl	_Z20matrixSubtractKernelPfS_S_S_fii
.extern .shared .align 16 .b8 sum[];

.visible .entry _Z20matrixSubtractKernelPfS_S_S_fii(
	.param .u64 .ptr .align 1 _Z20matrixSubtractKernelPfS_S_S_fii_param_0,
	.param .u64 .ptr .align 1 _Z20matrixSubtractKernelPfS_S_S_fii_param_1,
	.param .u64 .ptr .align 1 _Z20matrixSubtractKernelPfS_S_S_fii_param_2,
	.param .u64 .ptr .align 1 _Z20matrixSubtractKernelPfS_S_S_fii_param_3,
	.param .f32 _Z20matrixSubtractKernelPfS_S_S_fii_param_4,
	.param .u32 _Z20matrixSubtractKernelPfS_S_S_fii_param_5,
	.param .u32 _Z20matrixSubtractKernelPfS_S_S_fii_param_6
)
{
	.reg .pred 	%p<4>;
	.reg .b32 	%r<12>;
	.reg .b32 	%f<8>;
	.reg .b64 	%rd<14>;

	ld.param.u64 	%rd1, [_Z20matrixSubtractKernelPfS_S_S_fii_param_0];
	ld.param.u64 	%rd2, [_Z20matrixSubtractKernelPfS_S_S_fii_param_1];
	ld.param.u64 	%rd3, [_Z20matrixSubtractKernelPfS_S_S_fii_param_2];
	ld.param.u64 	%rd4, [_Z20matrixSubtractKernelPfS_S_S_fii_param_3];
	ld.param.f32 	%f1, [_Z20matrixSubtractKernelPfS_S_S_fii_param_4];
	ld.param.u32 	%r4, [_Z20matrixSubtractKernelPfS_S_S_fii_param_5];
	ld.param.u32 	%r3, [_Z20matrixSubtractKernelPfS_S_S_fii_param_6];
	mov.u32 	%r5, %ctaid.y;
	mov.u32 	%r6, %ntid.y;
	mov.u32 	%r7, %tid.y;
	mad.lo.s32 	%r1, %r5, %r6, %r7;
	mov.u32 	%r8, %ctaid.x;
	mov.u32 	%r9, %ntid.x;
	mov.u32 	%r10, %tid.x;
	mad.lo.s32 	%r2, %r8, %r9, %r10;
	setp.ge.s32 	%p1, %r1, %r4;
	setp.ge.s32 	%p2, %r2, %r3;
	or.pred  	%p3, %p1, %p2;
	@%p3 bra 	$L__BB0_2;
	cvta.to.global.u64 	%rd5, %rd1;
	cvta.to.global.u64 	%rd6, %rd2;
	cvta.to.global.u64 	%rd7, %rd3;
	cvta.to.global.u64 	%rd8, %rd4;
	mad.lo.s32 	%r11, %r3, %r1, %r2;
	mul.wide.s32 	%rd9, %r11, 4;
	add.s64 	%rd10, %rd5, %rd9;
	ld.global.f32 	%f2, [%rd10];
	add.s64 	%rd11, %rd6, %rd9;
	ld.global.f32 	%f3, [%rd11];
	sub.f32 	%f4, %f2, %f3;
	add.s64 	%rd12, %rd7, %rd9;
	st.global.f32 	[%rd12], %f4;
	mul.f32 	%f5, %f1, %f4;
	add.s64 	%rd13, %rd8, %rd9;
	ld.global.f32 	%f6, [%rd13];
	sub.f32 	%f7, %f6, %f5;
	st.global.f32 	[%rd13], %f7;
$L__BB0_2:
	ret;

}
	// .globl	_Z21matrixOperationKernelPfS_S_fii
.visible .entry _Z21matrixOperationKernelPfS_S_fii(
	.param .u64 .ptr .align 1 _Z21matrixOperationKernelPfS_S_fii_param_0,
	.param .u64 .ptr .align 1 _Z21matrixOperationKernelPfS_S_fii_param_1,
	.param .u64 .ptr .align 1 _Z21matrixOperationKernelPfS_S_fii_param_2,
	.param .f32 _Z21matrixOperationKernelPfS_S_fii_param_3,
	.param .u32 _Z21matrixOperationKernelPfS_S_fii_param_4,
	.param .u32 _Z21matrixOperationKernelPfS_S_fii_param_5
)
{
	.reg .pred 	%p<12>;
	.reg .b32 	%r<46>;
	.reg .b32 	%f<91>;
	.reg .b64 	%rd<47>;

	ld.param.u64 	%rd4, [_Z21matrixOperationKernelPfS_S_fii_param_0];
	ld.param.u64 	%rd2, [_Z21matrixOperationKernelPfS_S_fii_param_1];
	ld.param.u64 	%rd3, [_Z21matrixOperationKernelPfS_S_fii_param_2];
	ld.param.f32 	%f15, [_Z21matrixOperationKernelPfS_S_fii_param_3];
	ld.param.u32 	%r25, [_Z21matrixOperationKernelPfS_S_fii_param_4];
	ld.param.u32 	%r26, [_Z21matrixOperationKernelPfS_S_fii_param_5];
	cvta.to.global.u64 	%rd1, %rd4;
	mov.u32 	%r27, %ctaid.y;
	mov.u32 	%r28, %ntid.y;
	mov.u32 	%r29, %tid.y;
	mad.lo.s32 	%r1, %r27, %r28, %r29;
	mov.u32 	%r30, %ctaid.x;
	mov.u32 	%r31, %ntid.x;
	mov.u32 	%r32, %tid.x;
	mad.lo.s32 	%r2, %r30, %r31, %r32;
	setp.ge.s32 	%p1, %r1, %r25;
	setp.ge.s32 	%p2, %r2, %r26;
	or.pred  	%p3, %p1, %p2;
	@%p3 bra 	$L__BB1_14;
	cvta.to.global.u64 	%rd5, %rd2;
	mad.lo.s32 	%r3, %r26, %r1, %r2;
	mul.wide.s32 	%rd6, %r3, 4;
	add.s64 	%rd7, %rd5, %rd6;
	ld.global.f32 	%f1, [%rd7];
	and.b32  	%r4, %r25, 15;
	setp.lt.u32 	%p4, %r25, 16;
	mov.f32 	%f90, 0f00000000;
	mov.b32 	%r42, 0;
	@%p4 bra 	$L__BB1_4;
	and.b32  	%r42, %r25, 2147483632;
	neg.s32 	%r40, %r42;
	shl.b32 	%r7, %r26, 4;
	mov.f32 	%f90, 0f00000000;
	mul.wide.s32 	%rd10, %r26, 4;
	mov.u32 	%r39, %r2;
$L__BB1_3:
	.pragma "nounroll";
	mul.wide.s32 	%rd8, %r39, 4;
	add.s64 	%rd9, %rd1, %rd8;
	ld.global.f32 	%f19, [%rd9];
	fma.rn.f32 	%f20, %f1, %f19, %f90;
	add.s64 	%rd11, %rd9, %rd10;
	ld.global.f32 	%f21, [%rd11];
	fma.rn.f32 	%f22, %f1, %f21, %f20;
	add.s64 	%rd12, %rd11, %rd10;
	ld.global.f32 	%f23, [%rd12];
	fma.rn.f32 	%f24, %f1, %f23, %f22;
	add.s64 	%rd13, %rd12, %rd10;
	ld.global.f32 	%f25, [%rd13];
	fma.rn.f32 	%f26, %f1, %f25, %f24;
	add.s64 	%rd14, %rd13, %rd10;
	ld.global.f32 	%f27, [%rd14];
	fma.rn.f32 	%f28, %f1, %f27, %f26;
	add.s64 	%rd15, %rd14, %rd10;
	ld.global.f32 	%f29, [%rd15];
	fma.rn.f32 	%f30, %f1, %f29, %f28;
	add.s64 	%rd16, %rd15, %rd10;
	ld.global.f32 	%f31, [%rd16];
	fma.rn.f32 	%f32, %f1, %f31, %f30;
	add.s64 	%rd17, %rd16, %rd10;
	ld.global.f32 	%f33, [%rd17];
	fma.rn.f32 	%f34, %f1, %f33, %f32;
	add.s64 	%rd18, %rd17, %rd10;
	ld.global.f32 	%f35, [%rd18];
	fma.rn.f32 	%f36, %f1, %f35, %f34;
	add.s64 	%rd19, %rd18, %rd10;
	ld.global.f32 	%f37, [%rd19];
	fma.rn.f32 	%f38, %f1, %f37, %f36;
	add.s64 	%rd20, %rd19, %rd10;
	ld.global.f32 	%f39, [%rd20];
	fma.rn.f32 	%f40, %f1, %f39, %f38;
	add.s64 	%rd21, %rd20, %rd10;
	ld.global.f32 	%f41, [%rd21];
	fma.rn.f32 	%f42, %f1, %f41, %f40;
	add.s64 	%rd22, %rd21, %rd10;
	ld.global.f32 	%f43, [%rd22];
	fma.rn.f32 	%f44, %f1, %f43, %f42;
	add.s64 	%rd23, %rd22, %rd10;
	ld.global.f32 	%f45, [%rd23];
	fma.rn.f32 	%f46, %f1, %f45, %f44;
	add.s64 	%rd24, %rd23, %rd10;
	ld.global.f32 	%f47, [%rd24];
	fma.rn.f32 	%f48, %f1, %f47, %f46;
	add.s64 	%rd25, %rd24, %rd10;
	ld.global.f32 	%f49, [%rd25];
	fma.rn.f32 	%f90, %f1, %f49, %f48;
	add.s32 	%r40, %r40, 16;
	add.s32 	%r39, %r39, %r7;
	setp.ne.s32 	%p5, %r40, 0;
	@%p5 bra 	$L__BB1_3;
$L__BB1_4:
	setp.eq.s32 	%p6, %r4, 0;
	@%p6 bra 	$L__BB1_13;
	and.b32  	%r13, %r25, 7;
	setp.lt.u32 	%p7, %r4, 8;
	@%p7 bra 	$L__BB1_7;
	mad.lo.s32 	%r34, %r42, %r26, %r2;
	mul.wide.s32 	%rd26, %r34, 4;
	add.s64 	%rd27, %rd1, %rd26;
	ld.global.f32 	%f51, [%rd27];
	fma.rn.f32 	%f52, %f1, %f51, %f90;
	mul.wide.s32 	%rd28, %r26, 4;
	add.s64 	%rd29, %rd27, %rd28;
	ld.global.f32 	%f53, [%rd29];
	fma.rn.f32 	%f54, %f1, %f53, %f52;
	add.s64 	%rd30, %rd29, %rd28;
	ld.global.f32 	%f55, [%rd30];
	fma.rn.f32 	%f56, %f1, %f55, %f54;
	add.s64 	%rd31, %rd30, %rd28;
	ld.global.f32 	%f57, [%rd31];
	fma.rn.f32 	%f58, %f1, %f57, %f56;
	add.s64 	%rd32, %rd31, %rd28;
	ld.global.f32 	%f59, [%rd32];
	fma.rn.f32 	%f60, %f1, %f59, %f58;
	add.s64 	%rd33, %rd32, %rd28;
	ld.global.f32 	%f61, [%rd33];
	fma.rn.f32 	%f62, %f1, %f61, %f60;
	add.s64 	%rd34, %rd33, %rd28;
	ld.global.f32 	%f63, [%rd34];
	fma.rn.f32 	%f64, %f1, %f63, %f62;
	add.s64 	%rd35, %rd34, %rd28;
	ld.global.f32 	%f65, [%rd35];
	fma.rn.f32 	%f90, %f1, %f65, %f64;
	add.s32 	%r42, %r42, 8;
$L__BB1_7:
	setp.eq.s32 	%p8, %r13, 0;
	@%p8 bra 	$L__BB1_13;
	and.b32  	%r16, %r25, 3;
	setp.lt.u32 	%p9, %r13, 4;
	@%p9 bra 	$L__BB1_10;
	mad.lo.s32 	%r35, %r42, %r26, %r2;
	mul.wide.s32 	%rd36, %r35, 4;
	add.s64 	%rd37, %rd1, %rd36;
	ld.global.f32 	%f67, [%rd37];
	fma.rn.f32 	%f68, %f1, %f67, %f90;
	mul.wide.s32 	%rd38, %r26, 4;
	add.s64 	%rd39, %rd37, %rd38;
	ld.global.f32 	%f69, [%rd39];
	fma.rn.f32 	%f70, %f1, %f69, %f68;
	add.s64 	%rd40, %rd39, %rd38;
	ld.global.f32 	%f71, [%rd40];
	fma.rn.f32 	%f72, %f1, %f71, %f70;
	add.s64 	%rd41, %rd40, %rd38;
	ld.global.f32 	%f73, [%rd41];
	fma.rn.f32 	%f90, %f1, %f73, %f72;
	add.s32 	%r42, %r42, 4;
$L__BB1_10:
	setp.eq.s32 	%p10, %r16, 0;
	@%p10 bra 	$L__BB1_13;
	mad.lo.s32 	%r45, %r42, %r26, %r2;
	neg.s32 	%r44, %r16;
$L__BB1_12:
	.pragma "nounroll";
	mul.wide.s32 	%rd42, %r45, 4;
	add.s64 	%rd43, %rd1, %rd42;
	ld.global.f32 	%f74, [%rd43];
	fma.rn.f32 	%f90, %f1, %f74, %f90;
	add.s32 	%r45, %r45, %r26;
	add.s32 	%r44, %r44, 1;
	setp.ne.s32 	%p11, %r44, 0;
	@%p11 bra 	$L__BB1_12;
$L__BB1_13:
	shl.b32 	%r36, %r3, 2;
	mov.u32 	%r37, sum;
	add.s32 	%r38, %r37, %r36;
	ld.shared.f32 	%f75, [%r38];
	add.f32 	%f76, %f90, %f75;
	cvt.rn.f32.u32 	%f77, %r25;
	div.rn.f32 	%f78, %f76, %f77;
	st.shared.f32 	[%r38], %f78;
	mul.f32 	%f79, %f15, %f78;
	cvta.to.global.u64 	%rd44, %rd3;
	add.s64 	%rd46, %rd44, %rd6;
	ld.global.f32 	%f80, [%rd46];
	sub.f32 	%f81, %f80, %f79;
	st.global.f32 	[%rd46], %f81;
$L__BB1_14:
	ret;

}


// ===== COMPILED SASS (sm_100) =====

	.target	sm_100

	.elftype	@"ET_EXEC"


//--------------------- .note.nv.tkinfo           --------------------------
	.section	.note.nv.tkinfo,"",@"SHT_NOTE"
	.sectionflags	@"SHF_NOTE_NV_TKINFO"
	.tkinfo
        /*0018*/ 	.word	0x00000002
        /*0030*/ 	.string	""
        /*0030*/ 	.string	"ptxas"
        /*0030*/ 	.string	"Cuda compilation tools, release 13.0, V13.0.88"
        /*0030*/ 	.string	"Build cuda_13.0.r13.0/compiler.36424714_0"
        /*0030*/ 	.string	"-arch sm_100 -m 64 "



//--------------------- .note.nv.cuinfo           --------------------------
	.section	.note.nv.cuinfo,"",@"SHT_NOTE"
	.sectionflags	@"SHF_NOTE_NV_CUINFO"
        /*0018*/ 	.short	0x0002
        /*001a*/ 	.short	0x0064
        /*001c*/ 	.short	0x0082
	.zero		2


//--------------------- .nv.info                  --------------------------
	.section	.nv.info,"",@"SHT_CUDA_INFO"
	.align	4


	//----- nvinfo : EIATTR_REGCOUNT
	.align		4
        /*0000*/ 	.byte	0x04, 0x2f
        /*0002*/ 	.short	(.L_1 - .L_0)
	.align		4
.L_0:
        /*0004*/ 	.word	index@(_Z20matrixSubtractKernelPfS_S_S_fii)
        /*0008*/ 	.word	0x00000010


	//----- nvinfo : EIATTR_FRAME_SIZE
	.align		4
.L_1:
        /*000c*/ 	.byte	0x04, 0x11
        /*000e*/ 	.short	(.L_3 - .L_2)
	.align		4
.L_2:
        /*0010*/ 	.word	index@(_Z20matrixSubtractKernelPfS_S_S_fii)
        /*0014*/ 	.word	0x00000000


	//----- nvinfo : EIATTR_REGCOUNT
	.align		4
.L_3:
        /*0018*/ 	.byte	0x04, 0x2f
        /*001a*/ 	.short	(.L_5 - .L_4)
	.align		4
.L_4:
        /*001c*/ 	.word	index@(_Z21matrixOperationKernelPfS_S_fii)
        /*0020*/ 	.word	0x00000020


	//----- nvinfo : EIATTR_FRAME_SIZE
	.align		4
.L_5:
        /*0024*/ 	.byte	0x04, 0x11
        /*0026*/ 	.short	(.L_7 - .L_6)
	.align		4
.L_6:
        /*0028*/ 	.word	index@($__internal_0_$__cuda_sm3x_div_rn_noftz_f32_slowpath)
        /*002c*/ 	.word	0x00000000


	//----- nvinfo : EIATTR_FRAME_SIZE
	.align		4
.L_7:
        /*0030*/ 	.byte	0x04, 0x11
        /*0032*/ 	.short	(.L_9 - .L_8)
	.align		4
.L_8:
        /*0034*/ 	.word	index@(_Z21matrixOperationKernelPfS_S_fii)
        /*0038*/ 	.word	0x00000000


	//----- nvinfo : EIATTR_MIN_STACK_SIZE
	.align		4
.L_9:
        /*003c*/ 	.byte	0x04, 0x12
        /*003e*/ 	.short	(.L_11 - .L_10)
	.align		4
.L_10:
        /*0040*/ 	.word	index@(_Z21matrixOperationKernelPfS_S_fii)
        /*0044*/ 	.word	0x00000000


	//----- nvinfo : EIATTR_MIN_STACK_SIZE
	.align		4
.L_11:
        /*0048*/ 	.byte	0x04, 0x12
        /*004a*/ 	.short	(.L_13 - .L_12)
	.align		4
.L_12:
        /*004c*/ 	.word	index@(_Z20matrixSubtractKernelPfS_S_S_fii)
        /*0050*/ 	.word	0x00000000
.L_13:


//--------------------- .nv.compat                --------------------------
	.section	.nv.compat,"",@"SHT_CUDA_COMPAT_INFO"
	.align	4
        /*0000*/ 	.byte	0x02, 0x09, 0x00, 0x00, 0x02, 0x02, 0x01, 0x00, 0x02, 0x05, 0x05, 0x00, 0x03, 0x07, 0x01, 0x01
        /*0010*/ 	.byte	0x02, 0x03, 0x00, 0x00, 0x02, 0x06, 0x01, 0x00, 0x04, 0x0b, 0x08, 0x00, 0x01, 0x00, 0x00, 0x00
        /*0020*/ 	.byte	0x00, 0x00, 0x00, 0x00


//--------------------- .nv.info._Z21matrixOperationKernelPfS_S_fii --------------------------
	.section	.nv.info._Z21matrixOperationKernelPfS_S_fii,"",@"SHT_CUDA_INFO"
	.sectionflags	@""
	.align	4


	//----- nvinfo : EIATTR_CUDA_API_VERSION
	.align		4
        /*0000*/ 	.byte	0x04, 0x37
        /*0002*/ 	.short	(.L_15 - .L_14)
.L_14:
        /*0004*/ 	.word	0x00000082


	//----- nvinfo : EIATTR_KPARAM_INFO
	.align		4
.L_15:
        /*0008*/ 	.byte	0x04, 0x17
        /*000a*/ 	.short	(.L_17 - .L_16)
.L_16:
        /*000c*/ 	.word	0x00000000
        /*0010*/ 	.short	0x0005
        /*0012*/ 	.short	0x0020
        /*0014*/ 	.byte	0x00, 0xf0, 0x11, 0x00


	//----- nvinfo : EIATTR_KPARAM_INFO
	.align		4
.L_17:
        /*0018*/ 	.byte	0x04, 0x17
        /*001a*/ 	.short	(.L_19 - .L_18)
.L_18:
        /*001c*/ 	.word	0x00000000
        /*0020*/ 	.short	0x0004
        /*0022*/ 	.short	0x001c
        /*0024*/ 	.byte	0x00, 0xf0, 0x11, 0x00


	//----- nvinfo : EIATTR_KPARAM_INFO
	.align		4
.L_19:
        /*0028*/ 	.byte	0x04, 0x17
        /*002a*/ 	.short	(.L_21 - .L_20)
.L_20:
        /*002c*/ 	.word	0x00000000
        /*0030*/ 	.short	0x0003
        /*0032*/ 	.short	0x0018
        /*0034*/ 	.byte	0x00, 0xf0, 0x11, 0x00


	//----- nvinfo : EIATTR_KPARAM_INFO
	.align		4
.L_21:
        /*0038*/ 	.byte	0x04, 0x17
        /*003a*/ 	.short	(.L_23 - .L_22)
.L_22:
        /*003c*/ 	.word	0x00000000
        /*0040*/ 	.short	0x0002
        /*0042*/ 	.short	0x0010
        /*0044*/ 	.byte	0x00, 0xf5, 0x21, 0x00


	//----- nvinfo : EIATTR_KPARAM_INFO
	.align		4
.L_23:
        /*0048*/ 	.byte	0x04, 0x17
        /*004a*/ 	.short	(.L_25 - .L_24)
.L_24:
        /*004c*/ 	.word	0x00000000
        /*0050*/ 	.short	0x0001
        /*0052*/ 	.short	0x0008
        /*0054*/ 	.byte	0x00, 0xf5, 0x21, 0x00


	//----- nvinfo : EIATTR_KPARAM_INFO
	.align		4
.L_25:
        /*0058*/ 	.byte	0x04, 0x17
        /*005a*/ 	.short	(.L_27 - .L_26)
.L_26:
        /*005c*/ 	.word	0x00000000
        /*0060*/ 	.short	0x0000
        /*0062*/ 	.short	0x0000
        /*0064*/ 	.byte	0x00, 0xf5, 0x21, 0x00


	//----- nvinfo : EIATTR_SPARSE_MMA_MASK
	.align		4
.L_27:
        /*0068*/ 	.byte	0x03, 0x50
        /*006a*/ 	.short	0x0000


	//----- nvinfo : EIATTR_MAXREG_COUNT
	.align		4
        /*006c*/ 	.byte	0x03, 0x1b
        /*006e*/ 	.short	0x00ff


	//----- nvinfo : EIATTR_MERCURY_ISA_VERSION
	.align		4
        /*0070*/ 	.byte	0x03, 0x5f
        /*0072*/ 	.short	0x0101


	//----- nvinfo : EIATTR_VRC_CTA_INIT_COUNT
	.align		4
        /*0074*/ 	.byte	0x02, 0x4a
	.zero		1
	.zero		1


	//----- nvinfo : EIATTR_EXIT_INSTR_OFFSETS
	.align		4
        /*0078*/ 	.byte	0x04, 0x1c
        /*007a*/ 	.short	(.L_29 - .L_28)


	//   ....[0]....
.L_28:
        /*007c*/ 	.word	0x000000d0


	//   ....[1]....
        /*0080*/ 	.word	0x00000ac0


	//----- nvinfo : EIATTR_CRS_STACK_SIZE
	.align		4
.L_29:
        /*0084*/ 	.byte	0x04, 0x1e
        /*0086*/ 	.short	(.L_31 - .L_30)
.L_30:
        /*0088*/ 	.word	0x00000000


	//----- nvinfo : EIATTR_CBANK_PARAM_SIZE
	.align		4
.L_31:
        /*008c*/ 	.byte	0x03, 0x19
        /*008e*/ 	.short	0x0024


	//----- nvinfo : EIATTR_PARAM_CBANK
	.align		4
        /*0090*/ 	.byte	0x04, 0x0a
        /*0092*/ 	.short	(.L_33 - .L_32)
	.align		4
.L_32:
        /*0094*/ 	.word	index@(.nv.constant0._Z21matrixOperationKernelPfS_S_fii)
        /*0098*/ 	.short	0x0380
        /*009a*/ 	.short	0x0024


	//----- nvinfo : EIATTR_SW_WAR
	.align		4
.L_33:
        /*009c*/ 	.byte	0x04, 0x36
        /*009e*/ 	.short	(.L_35 - .L_34)
.L_34:
        /*00a0*/ 	.word	0x00000008
.L_35:


//--------------------- .nv.info._Z20matrixSubtractKernelPfS_S_S_fii --------------------------
	.section	.nv.info._Z20matrixSubtractKernelPfS_S_S_fii,"",@"SHT_CUDA_INFO"
	.sectionflags	@""
	.align	4


	//----- nvinfo : EIATTR_CUDA_API_VERSION
	.align		4
        /*0000*/ 	.byte	0x04, 0x37
        /*0002*/ 	.short	(.L_37 - .L_36)
.L_36:
        /*0004*/ 	.word	0x00000082


	//----- nvinfo : EIATTR_KPARAM_INFO
	.align		4
.L_37:
        /*0008*/ 	.byte	0x04, 0x17
        /*000a*/ 	.short	(.L_39 - .L_38)
.L_38:
        /*000c*/ 	.word	0x00000000
        /*0010*/ 	.short	0x0006
        /*0012*/ 	.short	0x0028
        /*0014*/ 	.byte	0x00, 0xf0, 0x11, 0x00


	//----- nvinfo : EIATTR_KPARAM_INFO
	.align		4
.L_39:
        /*0018*/ 	.byte	0x04, 0x17
        /*001a*/ 	.short	(.L_41 - .L_40)
.L_40:
        /*001c*/ 	.word	0x00000000
        /*0020*/ 	.short	0x0005
        /*0022*/ 	.short	0x0024
        /*0024*/ 	.byte	0x00, 0xf0, 0x11, 0x00


	//----- nvinfo : EIATTR_KPARAM_INFO
	.align		4
.L_41:
        /*0028*/ 	.byte	0x04, 0x17
        /*002a*/ 	.short	(.L_43 - .L_42)
.L_42:
        /*002c*/ 	.word	0x00000000
        /*0030*/ 	.short	0x0004
        /*0032*/ 	.short	0x0020
        /*0034*/ 	.byte	0x00, 0xf0, 0x11, 0x00


	//----- nvinfo : EIATTR_KPARAM_INFO
	.align		4
.L_43:
        /*0038*/ 	.byte	0x04, 0x17
        /*003a*/ 	.short	(.L_45 - .L_44)
.L_44:
        /*003c*/ 	.word	0x00000000
        /*0040*/ 	.short	0x0003
        /*0042*/ 	.short	0x0018
        /*0044*/ 	.byte	0x00, 0xf5, 0x21, 0x00


	//----- nvinfo : EIATTR_KPARAM_INFO
	.align		4
.L_45:
        /*0048*/ 	.byte	0x04, 0x17
        /*004a*/ 	.short	(.L_47 - .L_46)
.L_46:
        /*004c*/ 	.word	0x00000000
        /*0050*/ 	.short	0x0002
        /*0052*/ 	.short	0x0010
        /*0054*/ 	.byte	0x00, 0xf5, 0x21, 0x00


	//----- nvinfo : EIATTR_KPARAM_INFO
	.align		4
.L_47:
        /*0058*/ 	.byte	0x04, 0x17
        /*005a*/ 	.short	(.L_49 - .L_48)
.L_48:
        /*005c*/ 	.word	0x00000000
        /*0060*/ 	.short	0x0001
        /*0062*/ 	.short	0x0008
        /*0064*/ 	.byte	0x00, 0xf5, 0x21, 0x00


	//----- nvinfo : EIATTR_KPARAM_INFO
	.align		4
.L_49:
        /*0068*/ 	.byte	0x04, 0x17
        /*006a*/ 	.short	(.L_51 - .L_50)
.L_50:
        /*006c*/ 	.word	0x00000000
        /*0070*/ 	.short	0x0000
        /*0072*/ 	.short	0x0000
        /*0074*/ 	.byte	0x00, 0xf5, 0x21, 0x00


	//----- nvinfo : EIATTR_SPARSE_MMA_MASK
	.align		4
.L_51:
        /*0078*/ 	.byte	0x03, 0x50
        /*007a*/ 	.short	0x0000


	//----- nvinfo : EIATTR_MAXREG_COUNT
	.align		4
        /*007c*/ 	.byte	0x03, 0x1b
        /*007e*/ 	.short	0x00ff


	//----- nvinfo : EIATTR_MERCURY_ISA_VERSION
	.align		4
        /*0080*/ 	.byte	0x03, 0x5f
        /*0082*/ 	.short	0x0101


	//----- nvinfo : EIATTR_VRC_CTA_INIT_COUNT
	.align		4
        /*0084*/ 	.byte	0x02, 0x4a
	.zero		1
	.zero		1


	//----- nvinfo : EIATTR_EXIT_INSTR_OFFSETS
	.align		4
        /*0088*/ 	.byte	0x04, 0x1c
        /*008a*/ 	.short	(.L_53 - .L_52)


	//   ....[0]....
.L_52:
        /*008c*/ 	.word	0x000000d0


	//   ....[1]....
        /*0090*/ 	.word	0x00000200


	//----- nvinfo : EIATTR_CBANK_PARAM_SIZE
	.align		4
.L_53:
        /*0094*/ 	.byte	0x03, 0x19
        /*0096*/ 	.short	0x002c


	//----- nvinfo : EIATTR_PARAM_CBANK
	.align		4
        /*0098*/ 	.byte	0x04, 0x0a
        /*009a*/ 	.short	(.L_55 - .L_54)
	.align		4
.L_54:
        /*009c*/ 	.word	index@(.nv.constant0._Z20matrixSubtractKernelPfS_S_S_fii)
        /*00a0*/ 	.short	0x0380
        /*00a2*/ 	.short	0x002c


	//----- nvinfo : EIATTR_SW_WAR
	.align		4
.L_55:
        /*00a4*/ 	.byte	0x04, 0x36
        /*00a6*/ 	.short	(.L_57 - .L_56)
.L_56:
        /*00a8*/ 	.word	0x00000008
.L_57:


//--------------------- .nv.callgraph             --------------------------
	.section	.nv.callgraph,"",@"SHT_CUDA_CALLGRAPH"
	.align	4
	.sectionentsize	8
	.align		4
        /*0000*/ 	.word	0x00000000
	.align		4
        /*0004*/ 	.word	0xffffffff
	.align		4
        /*0008*/ 	.word	0x00000000
	.align		4
        /*000c*/ 	.word	0xfffffffe
	.align		4
        /*0010*/ 	.word	0x00000000
	.align		4
        /*0014*/ 	.word	0xfffffffd
	.align		4
        /*0018*/ 	.word	0x00000000
	.align		4
        /*001c*/ 	.word	0xfffffffc


//--------------------- .text._Z21matrixOperationKernelPfS_S_fii --------------------------
	.section	.text._Z21matrixOperationKernelPfS_S_fii,"ax",@progbits
	.align	128
        .global         _Z21matrixOperationKernelPfS_S_fii
        .type           _Z21matrixOperationKernelPfS_S_fii,@function
        .size           _Z21matrixOperationKernelPfS_S_fii,(.L_x_21 - _Z21matrixOperationKernelPfS_S_fii)
        .other          _Z21matrixOperationKernelPfS_S_fii,@"STO_CUDA_ENTRY STV_DEFAULT"
_Z21matrixOperationKernelPfS_S_fii:
.text._Z21matrixOperationKernelPfS_S_fii:
[----:B------:R-:W-:Y:S01]  /*0000*/  LDC R1, c[0x0][0x37c] ;  /* 0x0000df00ff017b82 */ /* 0x000fe20000000800 */
[----:B------:R-:W0:Y:S07]  /*0010*/  S2R R4, SR_TID.X ;  /* 0x0000000000047919 */ /* 0x000e2e0000002100 */
[----:B------:R-:W1:Y:S01]  /*0020*/  LDC R2, c[0x0][0x364] ;  /* 0x0000d900ff027b82 */ /* 0x000e620000000800 */
[----:B------:R-:W2:Y:S01]  /*0030*/  LDCU UR7, c[0x0][0x39c] ;  /* 0x00007380ff0777ac */ /* 0x000ea20008000800 */
[----:B------:R-:W1:Y:S06]  /*0040*/  S2R R5, SR_TID.Y ;  /* 0x0000000000057919 */ /* 0x000e6c0000002200 */
[----:B------:R-:W0:Y:S08]  /*0050*/  S2UR UR5, SR_CTAID.X ;  /* 0x00000000000579c3 */ /* 0x000e300000002500 */
[----:B------:R-:W0:Y:S08]  /*0060*/  LDC R3, c[0x0][0x360] ;  /* 0x0000d800ff037b82 */ /* 0x000e300000000800 */
[----:B------:R-:W1:Y:S08]  /*0070*/  S2UR UR4, SR_CTAID.Y ;  /* 0x00000000000479c3 */ /* 0x000e700000002600 */
[----:B------:R-:W3:Y:S01]  /*0080*/  LDC R0, c[0x0][0x3a0] ;  /* 0x0000e800ff007b82 */ /* 0x000ee20000000800 */
[----:B0-----:R-:W-:-:S02]  /*0090*/  IMAD R3, R3, UR5, R4 ;  /* 0x0000000503037c24 */ /* 0x001fc4000f8e0204 */
[----:B-1----:R-:W-:-:S03]  /*00a0*/  IMAD R2, R2, UR4, R5 ;  /* 0x0000000402027c24 */ /* 0x002fc6000f8e0205 */
[----:B---3--:R-:W-:-:S04]  /*00b0*/  ISETP.GE.AND P0, PT, R3, R0, PT ;  /* 0x000000000300720c */ /* 0x008fc80003f06270 */
[----:B--2---:R-:W-:-:S13]  /*00c0*/  ISETP.GE.OR P0, PT, R2, UR7, P0 ;  /* 0x0000000702007c0c */ /* 0x004fda0008706670 */
[----:B------:R-:W-:Y:S05]  /*00d0*/  @P0 EXIT ;  /* 0x000000000000094d */ /* 0x000fea0003800000 */
[----:B------:R-:W0:Y:S01]  /*00e0*/  LDC.64 R4, c[0x0][0x388] ;  /* 0x0000e200ff047b82 */ /* 0x000e220000000a00 */
[----:B------:R-:W1:Y:S01]  /*00f0*/  LDCU.64 UR8, c[0x0][0x358] ;  /* 0x00006b00ff0877ac */ /* 0x000e620008000a00 */
[----:B------:R-:W-:-:S04]  /*0100*/  IMAD R2, R2, R0, R3 ;  /* 0x0000000002027224 */ /* 0x000fc800078e0203 */
[----:B0-----:R-:W-:-:S06]  /*0110*/  IMAD.WIDE R4, R2, 0x4, R4 ;  /* 0x0000000402047825 */ /* 0x001fcc00078e0204 */
[----:B-1----:R0:W5:Y:S01]  /*0120*/  LDG.E R4, desc[UR8][R4.64] ;  /* 0x0000000804047981 */ /* 0x002162000c1e1900 */
[----:B------:R-:W-:Y:S01]  /*0130*/  UISETP.GE.U32.AND UP0, UPT, UR7, 0x10, UPT ;  /* 0x000000100700788c */ /* 0x000fe2000bf06070 */
[----:B------:R-:W-:Y:S01]  /*0140*/  HFMA2 R7, -RZ, RZ, 0, 0 ;  /* 0x00000000ff077431 */ /* 0x000fe200000001ff */
[----:B------:R-:W-:Y:S01]  /*0150*/  ULOP3.LUT UR5, UR7, 0xf, URZ, 0xc0, !UPT ;  /* 0x0000000f07057892 */ /* 0x000fe2000f8ec0ff */
[----:B------:R-:W-:-:S06]  /*0160*/  UMOV UR4, URZ ;  /* 0x000000ff00047c82 */ /* 0x000fcc0008000000 */
[----:B0-----:R-:W-:Y:S05]  /*0170*/  BRA.U !UP0, `(.L_x_0) ;  /* 0x0000000108e47547 */ /* 0x001fea000b800000 */
[----:B------:R-:W-:Y:S01]  /*0180*/  ULOP3.LUT UR4, UR7, 0x7ffffff0, URZ, 0xc0, !UPT ;  /* 0x7ffffff007047892 */ /* 0x000fe2000f8ec0ff */
[----:B------:R-:W-:Y:S02]  /*0190*/  MOV R7, RZ ;  /* 0x000000ff00077202 */ /* 0x000fe40000000f00 */
[----:B------:R-:W-:Y:S01]  /*01a0*/  MOV R5, R3 ;  /* 0x0000000300057202 */ /* 0x000fe20000000f00 */
[----:B------:R-:W-:-:S12]  /*01b0*/  UIADD3 UR6, UPT, UPT, -UR4, URZ, URZ ;  /* 0x000000ff04067290 */ /* 0x000fd8000fffe1ff */
.L_x_1:
[----:B------:R-:W0:Y:S02]  /*01c0*/  LDC.64 R22, c[0x0][0x380] ;  /* 0x0000e000ff167b82 */ /* 0x000e240000000a00 */
[----:B0-----:R-:W-:-:S05]  /*01d0*/  IMAD.WIDE R22, R5, 0x4, R22 ;  /* 0x0000000405167825 */ /* 0x001fca00078e0216 */
[----:B------:R-:W2:Y:S01]  /*01e0*/  LDG.E R6, desc[UR8][R22.64] ;  /* 0x0000000816067981 */ /* 0x000ea2000c1e1900 */
[----:B------:R-:W-:-:S04]  /*01f0*/  IMAD.WIDE R8, R0, 0x4, R22 ;  /* 0x0000000400087825 */ /* 0x000fc800078e0216 */
[C---:B------:R-:W-:Y:S02]  /*0200*/  IMAD.WIDE R10, R0.reuse, 0x4, R8 ;  /* 0x00000004000a7825 */ /* 0x040fe400078e0208 */
[----:B------:R-:W3:Y:S02]  /*0210*/  LDG.E R9, desc[UR8][R8.64] ;  /* 0x0000000808097981 */ /* 0x000ee4000c1e1900 */
[C---:B------:R-:W-:Y:S02]  /*0220*/  IMAD.WIDE R26, R0.reuse, 0x4, R10 ;  /* 0x00000004001a7825 */ /* 0x040fe400078e020a */
[----:B------:R-:W4:Y:S02]  /*0230*/  LDG.E R11, desc[UR8][R10.64] ;  /* 0x000000080a0b7981 */ /* 0x000f24000c1e1900 */
[C---:B------:R-:W-:Y:S02]  /*0240*/  IMAD.WIDE R28, R0.reuse, 0x4, R26 ;  /* 0x00000004001c7825 */ /* 0x040fe400078e021a */
[----:B------:R-:W4:Y:S02]  /*0250*/  LDG.E R13, desc[UR8][R26.64] ;  /* 0x000000081a0d7981 */ /* 0x000f24000c1e1900 */
[----:B------:R-:W-:-:S02]  /*0260*/  IMAD.WIDE R14, R0, 0x4, R28 ;  /* 0x00000004000e7825 */ /* 0x000fc400078e021c */
[----:B------:R-:W4:Y:S04]  /*0270*/  LDG.E R10, desc[UR8][R28.64] ;  /* 0x000000081c0a7981 */ /* 0x000f28000c1e1900 */
[----:B------:R0:W4:Y:S01]  /*0280*/  LDG.E R8, desc[UR8][R14.64] ;  /* 0x000000080e087981 */ /* 0x000122000c1e1900 */
[----:B------:R-:W-:-:S04]  /*0290*/  IMAD.WIDE R24, R0, 0x4, R14 ;  /* 0x0000000400187825 */ /* 0x000fc800078e020e */
[C---:B------:R-:W-:Y:S02]  /*02a0*/  IMAD.WIDE R20, R0.reuse, 0x4, R24 ;  /* 0x0000000400147825 */ /* 0x040fe400078e0218 */
[----:B------:R-:W4:Y:S02]  /*02b0*/  LDG.E R25, desc[UR8][R24.64] ;  /* 0x0000000818197981 */ /* 0x000f24000c1e1900 */
[C---:B------:R-:W-:Y:S02]  /*02c0*/  IMAD.WIDE R18, R0.reuse, 0x4, R20 ;  /* 0x0000000400127825 */ /* 0x040fe400078e0214 */
[----:B------:R-:W4:Y:S02]  /*02d0*/  LDG.E R21, desc[UR8][R20.64] ;  /* 0x0000000814157981 */ /* 0x000f24000c1e1900 */
[C---:B------:R-:W-:Y:S02]  /*02e0*/  IMAD.WIDE R16, R0.reuse, 0x4, R18 ;  /* 0x0000000400107825 */ /* 0x040fe400078e0212 */
[----:B------:R-:W4:Y:S02]  /*02f0*/  LDG.E R19, desc[UR8][R18.64] ;  /* 0x0000000812137981 */ /* 0x000f24000c1e1900 */
[----:B0-----:R-:W-:-:S02]  /*0300*/  IMAD.WIDE R14, R0, 0x4, R16 ;  /* 0x00000004000e7825 */ /* 0x001fc400078e0210 */
[----:B------:R-:W4:Y:S02]  /*0310*/  LDG.E R12, desc[UR8][R16.64] ;  /* 0x00000008100c7981 */ /* 0x000f24000c1e1900 */
[C---:B------:R-:W-:Y:S02]  /*0320*/  IMAD.WIDE R22, R0.reuse, 0x4, R14 ;  /* 0x0000000400167825 */ /* 0x040fe400078e020e */
[----:B------:R0:W4:Y:S02]  /*0330*/  LDG.E R18, desc[UR8][R14.64] ;  /* 0x000000080e127981 */ /* 0x000124000c1e1900 */
[C---:B------:R-:W-:Y:S02]  /*0340*/  IMAD.WIDE R26, R0.reuse, 0x4, R22 ;  /* 0x00000004001a7825 */ /* 0x040fe400078e0216 */
[----:B------:R-:W4:Y:S02]  /*0350*/  LDG.E R23, desc[UR8][R22.64] ;  /* 0x0000000816177981 */ /* 0x000f24000c1e1900 */
[----:B------:R-:W-:-:S02]  /*0360*/  IMAD.WIDE R28, R0, 0x4, R26 ;  /* 0x00000004001c7825 */ /* 0x000fc400078e021a */
[----:B------:R-:W4:Y:S02]  /*0370*/  LDG.E R27, desc[UR8][R26.64] ;  /* 0x000000081a1b7981 */ /* 0x000f24000c1e1900 */
[C---:B0-----:R-:W-:Y:S02]  /*0380*/  IMAD.WIDE R14, R0.reuse, 0x4, R28 ;  /* 0x00000004000e7825 */ /* 0x041fe400078e021c */
[----:B------:R-:W4:Y:S02]  /*0390*/  LDG.E R29, desc[UR8][R28.64] ;  /* 0x000000081c1d7981 */ /* 0x000f24000c1e1900 */
[----:B------:R-:W-:Y:S02]  /*03a0*/  IMAD.WIDE R16, R0, 0x4, R14 ;  /* 0x0000000400107825 */ /* 0x000fe400078e020e */
[----:B------:R-:W4:Y:S04]  /*03b0*/  LDG.E R20, desc[UR8][R14.64] ;  /* 0x000000080e147981 */ /* 0x000f28000c1e1900 */
[----:B------:R-:W4:Y:S01]  /*03c0*/  LDG.E R24, desc[UR8][R16.64] ;  /* 0x0000000810187981 */ /* 0x000f22000c1e1900 */
[----:B------:R-:W-:-:S04]  /*03d0*/  UIADD3 UR6, UPT, UPT, UR6, 0x10, URZ ;  /* 0x0000001006067890 */ /* 0x000fc8000fffe0ff */
[----:B------:R-:W-:Y:S01]  /*03e0*/  UISETP.NE.AND UP0, UPT, UR6, URZ, UPT ;  /* 0x000000ff0600728c */ /* 0x000fe2000bf05270 */
[----:B------:R-:W-:Y:S01]  /*03f0*/  LEA R5, R0, R5, 0x4 ;  /* 0x0000000500057211 */ /* 0x000fe200078e20ff */
[----:B--2--5:R-:W-:-:S04]  /*0400*/  FFMA R6, R4, R6, R7 ;  /* 0x0000000604067223 */ /* 0x024fc80000000007 */
[----:B---3--:R-:W-:-:S04]  /*0410*/  FFMA R6, R4, R9, R6 ;  /* 0x0000000904067223 */ /* 0x008fc80000000006 */
[----:B----4-:R-:W-:-:S04]  /*0420*/  FFMA R6, R4, R11, R6 ;  /* 0x0000000b04067223 */ /* 0x010fc80000000006 */
[----:B------:R-:W-:-:S04]  /*0430*/  FFMA R13, R4, R13, R6 ;  /* 0x0000000d040d7223 */ /* 0x000fc80000000006 */
        /* <DEDUP_REMOVED lines=11> */
[----:B------:R-:W-:Y:S01]  /*04f0*/  FFMA R7, R4, R24, R29 ;  /* 0x0000001804077223 */ /* 0x000fe2000000001d */
[----:B------:R-:W-:Y:S06]  /*0500*/  BRA.U UP0, `(.L_x_1) ;  /* 0xfffffffd002c7547 */ /* 0x000fec000b83ffff */
.L_x_0:
[----:B------:R-:W-:-:S09]  /*0510*/  UISETP.NE.AND UP0, UPT, UR5, URZ, UPT ;  /* 0x000000ff0500728c */ /* 0x000fd2000bf05270 */
[----:B------:R-:W-:Y:S05]  /*0520*/  BRA.U !UP0, `(.L_x_2) ;  /* 0x0000000108f87547 */ /* 0x000fea000b800000 */
[----:B------:R-:W-:Y:S02]  /*0530*/  UISETP.GE.U32.AND UP0, UPT, UR5, 0x8, UPT ;  /* 0x000000080500788c */ /* 0x000fe4000bf06070 */
[----:B------:R-:W-:-:S04]  /*0540*/  ULOP3.LUT UR6, UR7, 0x7, URZ, 0xc0, !UPT ;  /* 0x0000000707067892 */ /* 0x000fc8000f8ec0ff */
[----:B------:R-:W-:-:S03]  /*0550*/  UISETP.NE.AND UP1, UPT, UR6, URZ, UPT ;  /* 0x000000ff0600728c */ /* 0x000fc6000bf25270 */
[----:B------:R-:W-:Y:S08]  /*0560*/  BRA.U !UP0, `(.L_x_3) ;  /* 0x00000001086c7547 */ /* 0x000ff0000b800000 */
[----:B------:R-:W0:Y:S01]  /*0570*/  LDC.64 R8, c[0x0][0x380] ;  /* 0x0000e000ff087b82 */ /* 0x000e220000000a00 */
[----:B------:R-:W-:-:S04]  /*0580*/  IMAD R5, R0, UR4, R3 ;  /* 0x0000000400057c24 */ /* 0x000fc8000f8e0203 */
[----:B0-----:R-:W-:-:S04]  /*0590*/  IMAD.WIDE R8, R5, 0x4, R8 ;  /* 0x0000000405087825 */ /* 0x001fc800078e0208 */
[C---:B------:R-:W-:Y:S02]  /*05a0*/  IMAD.WIDE R10, R0.reuse, 0x4, R8 ;  /* 0x00000004000a7825 */ /* 0x040fe400078e0208 */
[----:B------:R-:W2:Y:S02]  /*05b0*/  LDG.E R8, desc[UR8][R8.64] ;  /* 0x0000000808087981 */ /* 0x000ea4000c1e1900 */
[C---:B------:R-:W-:Y:S02]  /*05c0*/  IMAD.WIDE R12, R0.reuse, 0x4, R10 ;  /* 0x00000004000c7825 */ /* 0x040fe400078e020a */
[----:B------:R-:W3:Y:S02]  /*05d0*/  LDG.E R10, desc[UR8][R10.64] ;  /* 0x000000080a0a7981 */ /* 0x000ee4000c1e1900 */
[C---:B------:R-:W-:Y:S02]  /*05e0*/  IMAD.WIDE R14, R0.reuse, 0x4, R12 ;  /* 0x00000004000e7825 */ /* 0x040fe400078e020c */
[----:B------:R-:W4:Y:S02]  /*05f0*/  LDG.E R12, desc[UR8][R12.64] ;  /* 0x000000080c0c7981 */ /* 0x000f24000c1e1900 */
[----:B------:R-:W-:-:S02]  /*0600*/  IMAD.WIDE R16, R0, 0x4, R14 ;  /* 0x0000000400107825 */ /* 0x000fc400078e020e */
[----:B------:R-:W4:Y:S02]  /*0610*/  LDG.E R14, desc[UR8][R14.64] ;  /* 0x000000080e0e7981 */ /* 0x000f24000c1e1900 */
[C---:B------:R-:W-:Y:S02]  /*0620*/  IMAD.WIDE R18, R0.reuse, 0x4, R16 ;  /* 0x0000000400127825 */ /* 0x040fe400078e0210 */
[----:B------:R-:W4:Y:S02]  /*0630*/  LDG.E R16, desc[UR8][R16.64] ;  /* 0x0000000810107981 */ /* 0x000f24000c1e1900 */
[C---:B------:R-:W-:Y:S02]  /*0640*/  IMAD.WIDE R20, R0.reuse, 0x4, R18 ;  /* 0x0000000400147825 */ /* 0x040fe400078e0212 */
[----:B------:R-:W4:Y:S02]  /*0650*/  LDG.E R18, desc[UR8][R18.64] ;  /* 0x0000000812127981 */ /* 0x000f24000c1e1900 */
[----:B------:R-:W-:-:S02]  /*0660*/  IMAD.WIDE R22, R0, 0x4, R20 ;  /* 0x0000000400167825 */ /* 0x000fc400078e0214 */
[----:B------:R-:W4:Y:S04]  /*0670*/  LDG.E R20, desc[UR8][R20.64] ;  /* 0x0000000814147981 */ /* 0x000f28000c1e1900 */
[----:B------:R-:W4:Y:S01]  /*0680*/  LDG.E R22, desc[UR8][R22.64] ;  /* 0x0000000816167981 */ /* 0x000f22000c1e1900 */
[----:B------:R-:W-:Y:S01]  /*0690*/  UIADD3 UR4, UPT, UPT, UR4, 0x8, URZ ;  /* 0x0000000804047890 */ /* 0x000fe2000fffe0ff */
[----:B--2--5:R-:W-:-:S04]  /*06a0*/  FFMA R7, R4, R8, R7 ;  /* 0x0000000804077223 */ /* 0x024fc80000000007 */
[----:B---3--:R-:W-:-:S04]  /*06b0*/  FFMA R7, R4, R10, R7 ;  /* 0x0000000a04077223 */ /* 0x008fc80000000007 */
[----:B----4-:R-:W-:-:S04]  /*06c0*/  FFMA R7, R4, R12, R7 ;  /* 0x0000000c04077223 */ /* 0x010fc80000000007 */
[----:B------:R-:W-:-:S04]  /*06d0*/  FFMA R7, R4, R14, R7 ;  /* 0x0000000e04077223 */ /* 0x000fc80000000007 */
[----:B------:R-:W-:-:S04]  /*06e0*/  FFMA R7, R4, R16, R7 ;  /* 0x0000001004077223 */ /* 0x000fc80000000007 */
[----:B------:R-:W-:-:S04]  /*06f0*/  FFMA R7, R4, R18, R7 ;  /* 0x0000001204077223 */ /* 0x000fc80000000007 */
[----:B------:R-:W-:-:S04]  /*0700*/  FFMA R7, R4, R20, R7 ;  /* 0x0000001404077223 */ /* 0x000fc80000000007 */
[----:B------:R-:W-:-:S07]  /*0710*/  FFMA R7, R4, R22, R7 ;  /* 0x0000001604077223 */ /* 0x000fce0000000007 */
.L_x_3:
        /* <DEDUP_REMOVED lines=12> */
[----:B------:R-:W-:Y:S02]  /*07e0*/  IMAD.WIDE R14, R0, 0x4, R12 ;  /* 0x00000004000e7825 */ /* 0x000fe400078e020c */
[----:B------:R-:W4:Y:S04]  /*07f0*/  LDG.E R12, desc[UR8][R12.64] ;  /* 0x000000080c0c7981 */ /* 0x000f28000c1e1900 */
[----:B------:R-:W4:Y:S01]  /*0800*/  LDG.E R14, desc[UR8][R14.64] ;  /* 0x000000080e0e7981 */ /* 0x000f22000c1e1900 */
[----:B------:R-:W-:Y:S01]  /*0810*/  UIADD3 UR4, UPT, UPT, UR4, 0x4, URZ ;  /* 0x0000000404047890 */ /* 0x000fe2000fffe0ff */
[----:B--2--5:R-:W-:-:S04]  /*0820*/  FFMA R7, R4, R8, R7 ;  /* 0x0000000804077223 */ /* 0x024fc80000000007 */
[----:B---3--:R-:W-:-:S04]  /*0830*/  FFMA R7, R4, R10, R7 ;  /* 0x0000000a04077223 */ /* 0x008fc80000000007 */
[----:B----4-:R-:W-:-:S04]  /*0840*/  FFMA R7, R4, R12, R7 ;  /* 0x0000000c04077223 */ /* 0x010fc80000000007 */
[----:B------:R-:W-:-:S07]  /*0850*/  FFMA R7, R4, R14, R7 ;  /* 0x0000000e04077223 */ /* 0x000fce0000000007 */
.L_x_4:
[----:B------:R-:W-:Y:S05]  /*0860*/  BRA.U !UP1, `(.L_x_2) ;  /* 0x0000000109287547 */ /* 0x000fea000b800000 */
[----:B------:R-:W0:Y:S01]  /*0870*/  LDC.64 R10, c[0x0][0x380] ;  /* 0x0000e000ff0a7b82 */ /* 0x000e220000000a00 */
[----:B------:R-:W-:Y:S01]  /*0880*/  IMAD R3, R0, UR4, R3 ;  /* 0x0000000400037c24 */ /* 0x000fe2000f8e0203 */
[----:B------:R-:W-:-:S12]  /*0890*/  UIADD3 UR5, UPT, UPT, -UR5, URZ, URZ ;  /* 0x000000ff05057290 */ /* 0x000fd8000fffe1ff */
.L_x_5:
[----:B0-----:R-:W-:-:S06]  /*08a0*/  IMAD.WIDE R8, R3, 0x4, R10 ;  /* 0x0000000403087825 */ /* 0x001fcc00078e020a */
[----:B------:R-:W2:Y:S01]  /*08b0*/  LDG.E R8, desc[UR8][R8.64] ;  /* 0x0000000808087981 */ /* 0x000ea2000c1e1900 */
[----:B------:R-:W-:Y:S01]  /*08c0*/  UIADD3 UR5, UPT, UPT, UR5, 0x1, URZ ;  /* 0x0000000105057890 */ /* 0x000fe2000fffe0ff */
[----:B------:R-:W-:-:S03]  /*08d0*/  IADD3 R3, PT, PT, R3, R0, RZ ;  /* 0x0000000003037210 */ /* 0x000fc60007ffe0ff */
[----:B------:R-:W-:Y:S01]  /*08e0*/  UISETP.NE.AND UP0, UPT, UR5, URZ, UPT ;  /* 0x000000ff0500728c */ /* 0x000fe2000bf05270 */
[----:B--2--5:R-:W-:-:S08]  /*08f0*/  FFMA R7, R4, R8, R7 ;  /* 0x0000000804077223 */ /* 0x024fd00000000007 */
[----:B------:R-:W-:Y:S05]  /*0900*/  BRA.U UP0, `(.L_x_5) ;  /* 0xfffffffd00e47547 */ /* 0x000fea000b83ffff */
.L_x_2:
[----:B------:R-:W0:Y:S01]  /*0910*/  S2UR UR5, SR_CgaCtaId ;  /* 0x00000000000579c3 */ /* 0x000e220000008800 */
[----:B------:R-:W-:Y:S01]  /*0920*/  UMOV UR4, 0x400 ;  /* 0x0000040000047882 */ /* 0x000fe20000000000 */
[----:B------:R-:W-:Y:S01]  /*0930*/  I2FP.F32.U32 R3, UR7 ;  /* 0x0000000700037c45 */ /* 0x000fe20008201000 */
[----:B------:R-:W-:Y:S03]  /*0940*/  BSSY.RECONVERGENT B0, `(.L_x_6) ;  /* 0x0000010000007945 */ /* 0x000fe60003800200 */
[----:B------:R-:W1:Y:S02]  /*0950*/  MUFU.RCP R6, R3 ;  /* 0x0000000300067308 */ /* 0x000e640000001000 */
[----:B-1----:R-:W-:Y:S01]  /*0960*/  FFMA R5, -R3, R6, 1 ;  /* 0x3f80000003057423 */ /* 0x002fe20000000106 */
[----:B0-----:R-:W-:-:S03]  /*0970*/  ULEA UR4, UR5, UR4, 0x18 ;  /* 0x0000000405047291 */ /* 0x001fc6000f8ec0ff */
[----:B------:R-:W-:-:S03]  /*0980*/  FFMA R5, R6, R5, R6 ;  /* 0x0000000506057223 */ /* 0x000fc60000000006 */
[----:B-----5:R-:W-:-:S05]  /*0990*/  LEA R4, R2, UR4, 0x2 ;  /* 0x0000000402047c11 */ /* 0x020fca000f8e10ff */
[----:B------:R-:W0:Y:S02]  /*09a0*/  LDS R0, [R4] ;  /* 0x0000000004007984 */ /* 0x000e240000000800 */
[----:B0-----:R-:W-:-:S04]  /*09b0*/  FADD R0, R0, R7 ;  /* 0x0000000700007221 */ /* 0x001fc80000000000 */
[----:B------:R-:W0:Y:S01]  /*09c0*/  FCHK P0, R0, R3 ;  /* 0x0000000300007302 */ /* 0x000e220000000000 */
[----:B------:R-:W-:-:S04]  /*09d0*/  FFMA R6, R0, R5, RZ ;  /* 0x0000000500067223 */ /* 0x000fc800000000ff */
[----:B------:R-:W-:-:S04]  /*09e0*/  FFMA R7, -R3, R6, R0 ;  /* 0x0000000603077223 */ /* 0x000fc80000000100 */
[----:B------:R-:W-:Y:S01]  /*09f0*/  FFMA R5, R5, R7, R6 ;  /* 0x0000000705057223 */ /* 0x000fe20000000006 */
[----:B0-----:R-:W-:Y:S06]  /*0a00*/  @!P0 BRA `(.L_x_7) ;  /* 0x00000000000c8947 */ /* 0x001fec0003800000 */
[----:B------:R-:W-:-:S07]  /*0a10*/  MOV R6, 0xa30 ;  /* 0x00000a3000067802 */ /* 0x000fce0000000f00 */
[----:B------:R-:W-:Y:S05]  /*0a20*/  CALL.REL.NOINC `($__internal_0_$__cuda_sm3x_div_rn_noftz_f32_slowpath) ;  /* 0x0000000000287944 */ /* 0x000fea0003c00000 */
[----:B------:R-:W-:-:S07]  /*0a30*/  MOV R5, R0 ;  /* 0x0000000000057202 */ /* 0x000fce0000000f00 */
.L_x_7:
[----:B------:R-:W-:Y:S05]  /*0a40*/  BSYNC.RECONVERGENT B0 ;  /* 0x0000000000007941 */ /* 0x000fea0003800200 */
.L_x_6:
[----:B------:R-:W0:Y:S01]  /*0a50*/  LDC.64 R6, c[0x0][0x390] ;  /* 0x0000e400ff067b82 */ /* 0x000e220000000a00 */
[----:B------:R-:W1:Y:S01]  /*0a60*/  LDCU UR4, c[0x0][0x398] ;  /* 0x00007300ff0477ac */ /* 0x000e620008000800 */
[----:B0-----:R-:W-:-:S05]  /*0a70*/  IMAD.WIDE R2, R2, 0x4, R6 ;  /* 0x0000000402027825 */ /* 0x001fca00078e0206 */
[----:B------:R-:W1:Y:S04]  /*0a80*/  LDG.E R0, desc[UR8][R2.64] ;  /* 0x0000000802007981 */ /* 0x000e68000c1e1900 */
[----:B------:R-:W-:Y:S01]  /*0a90*/  STS [R4], R5 ;  /* 0x0000000504007388 */ /* 0x000fe20000000800 */
[----:B-1----:R-:W-:-:S05]  /*0aa0*/  FFMA R7, -R5, UR4, R0 ;  /* 0x0000000405077c23 */ /* 0x002fca0008000100 */
[----:B------:R-:W-:Y:S01]  /*0ab0*/  STG.E desc[UR8][R2.64], R7 ;  /* 0x0000000702007986 */ /* 0x000fe2000c101908 */
[----:B------:R-:W-:Y:S05]  /*0ac0*/  EXIT ;  /* 0x000000000000794d */ /* 0x000fea0003800000 */
        .weak           $__internal_0_$__cuda_sm3x_div_rn_noftz_f32_slowpath
        .type           $__internal_0_$__cuda_sm3x_div_rn_noftz_f32_slowpath,@function
        .size           $__internal_0_$__cuda_sm3x_div_rn_noftz_f32_slowpath,(.L_x_21 - $__internal_0_$__cuda_sm3x_div_rn_noftz_f32_slowpath)
$__internal_0_$__cuda_sm3x_div_rn_noftz_f32_slowpath:
[----:B------:R-:W-:Y:S01]  /*0ad0*/  SHF.R.U32.HI R7, RZ, 0x17, R3 ;  /* 0x00000017ff077819 */ /* 0x000fe20000011603 */
[----:B------:R-:W-:Y:S01]  /*0ae0*/  BSSY.RECONVERGENT B1, `(.L_x_8) ;  /* 0x0000064000017945 */ /* 0x000fe20003800200 */
[----:B------:R-:W-:Y:S02]  /*0af0*/  SHF.R.U32.HI R5, RZ, 0x17, R0 ;  /* 0x00000017ff057819 */ /* 0x000fe40000011600 */
[----:B------:R-:W-:Y:S02]  /*0b00*/  LOP3.LUT R7, R7, 0xff, RZ, 0xc0, !PT ;  /* 0x000000ff07077812 */ /* 0x000fe400078ec0ff */
[----:B------:R-:W-:Y:S02]  /*0b10*/  LOP3.LUT R12, R5, 0xff, RZ, 0xc0, !PT ;  /* 0x000000ff050c7812 */ /* 0x000fe400078ec0ff */
[----:B------:R-:W-:Y:S02]  /*0b20*/  IADD3 R10, PT, PT, R7, -0x1, RZ ;  /* 0xffffffff070a7810 */ /* 0x000fe40007ffe0ff */
[----:B------:R-:W-:-:S02]  /*0b30*/  IADD3 R11, PT, PT, R12, -0x1, RZ ;  /* 0xffffffff0c0b7810 */ /* 0x000fc40007ffe0ff */
[----:B------:R-:W-:Y:S02]  /*0b40*/  ISETP.GT.U32.AND P0, PT, R10, 0xfd, PT ;  /* 0x000000fd0a00780c */ /* 0x000fe40003f04070 */
[----:B------:R-:W-:Y:S02]  /*0b50*/  MOV R5, R0 ;  /* 0x0000000000057202 */ /* 0x000fe40000000f00 */
[----:B------:R-:W-:Y:S02]  /*0b60*/  ISETP.GT.U32.OR P0, PT, R11, 0xfd, P0 ;  /* 0x000000fd0b00780c */ /* 0x000fe40000704470 */
[----:B------:R-:W-:-:S11]  /*0b70*/  MOV R8, R3 ;  /* 0x0000000300087202 */ /* 0x000fd60000000f00 */
[----:B------:R-:W-:Y:S01]  /*0b80*/  @!P0 MOV R9, RZ ;  /* 0x000000ff00098202 */ /* 0x000fe20000000f00 */
[----:B------:R-:W-:Y:S06]  /*0b90*/  @!P0 BRA `(.L_x_9) ;  /* 0x00000000005c8947 */ /* 0x000fec0003800000 */
[----:B------:R-:W-:Y:S02]  /*0ba0*/  FSETP.GTU.FTZ.AND P0, PT, |R0|, +INF , PT ;  /* 0x7f8000000000780b */ /* 0x000fe40003f1c200 */
[----:B------:R-:W-:-:S04]  /*0bb0*/  FSETP.GTU.FTZ.AND P1, PT, |R3|, +INF , PT ;  /* 0x7f8000000300780b */ /* 0x000fc80003f3c200 */
[----:B------:R-:W-:-:S13]  /*0bc0*/  PLOP3.LUT P0, PT, P0, P1, PT, 0xf8, 0x8f ;  /* 0x00000000008f781c */ /* 0x000fda0000703f70 */
[----:B------:R-:W-:Y:S05]  /*0bd0*/  @P0 BRA `(.L_x_10) ;  /* 0x00000004004c0947 */ /* 0x000fea0003800000 */
[----:B------:R-:W-:-:S13]  /*0be0*/  LOP3.LUT P0, RZ, R8, 0x7fffffff, R5, 0xc8, !PT ;  /* 0x7fffffff08ff7812 */ /* 0x000fda000780c805 */
[----:B------:R-:W-:Y:S05]  /*0bf0*/  @!P0 BRA `(.L_x_11) ;  /* 0x00000004003c8947 */ /* 0x000fea0003800000 */
[C---:B------:R-:W-:Y:S02]  /*0c00*/  FSETP.NEU.FTZ.AND P2, PT, |R0|.reuse, +INF , PT ;  /* 0x7f8000000000780b */ /* 0x040fe40003f5d200 */
[----:B------:R-:W-:Y:S02]  /*0c10*/  FSETP.NEU.FTZ.AND P1, PT, |R3|, +INF , PT ;  /* 0x7f8000000300780b */ /* 0x000fe40003f3d200 */
[----:B------:R-:W-:-:S11]  /*0c20*/  FSETP.NEU.FTZ.AND P0, PT, |R0|, +INF , PT ;  /* 0x7f8000000000780b */ /* 0x000fd60003f1d200 */
[----:B------:R-:W-:Y:S05]  /*0c30*/  @!P1 BRA !P2, `(.L_x_11) ;  /* 0x00000004002c9947 */ /* 0x000fea0005000000 */
[----:B------:R-:W-:-:S04]  /*0c40*/  LOP3.LUT P2, RZ, R5, 0x7fffffff, RZ, 0xc0, !PT ;  /* 0x7fffffff05ff7812 */ /* 0x000fc8000784c0ff */
[----:B------:R-:W-:-:S13]  /*0c50*/  PLOP3.LUT P1, PT, P1, P2, PT, 0x2f, 0xf2 ;  /* 0x0000000000f2781c */ /* 0x000fda0000f24577 */
[----:B------:R-:W-:Y:S05]  /*0c60*/  @P1 BRA `(.L_x_12) ;  /* 0x0000000400181947 */ /* 0x000fea0003800000 */
[----:B------:R-:W-:-:S04]  /*0c70*/  LOP3.LUT P1, RZ, R8, 0x7fffffff, RZ, 0xc0, !PT ;  /* 0x7fffffff08ff7812 */ /* 0x000fc8000782c0ff */
[----:B------:R-:W-:-:S13]  /*0c80*/  PLOP3.LUT P0, PT, P0, P1, PT, 0x2f, 0xf2 ;  /* 0x0000000000f2781c */ /* 0x000fda0000702577 */
[----:B------:R-:W-:Y:S05]  /*0c90*/  @P0 BRA `(.L_x_13) ;  /* 0x0000000400000947 */ /* 0x000fea0003800000 */
[----:B------:R-:W-:Y:S02]  /*0ca0*/  ISETP.GE.AND P0, PT, R11, RZ, PT ;  /* 0x000000ff0b00720c */ /* 0x000fe40003f06270 */
[----:B------:R-:W-:-:S11]  /*0cb0*/  ISETP.GE.AND P1, PT, R10, RZ, PT ;  /* 0x000000ff0a00720c */ /* 0x000fd60003f26270 */
[----:B------:R-:W-:Y:S01]  /*0cc0*/  @P0 MOV R9, RZ ;  /* 0x000000ff00090202 */ /* 0x000fe20000000f00 */
[----:B------:R-:W-:Y:S01]  /*0cd0*/  @!P0 FFMA R5, R0, 1.84467440737095516160e+19, RZ ;  /* 0x5f80000000058823 */ /* 0x000fe200000000ff */
[----:B------:R-:W-:Y:S01]  /*0ce0*/  @!P0 MOV R9, 0xffffffc0 ;  /* 0xffffffc000098802 */ /* 0x000fe20000000f00 */
[----:B------:R-:W-:-:S03]  /*0cf0*/  @!P1 FFMA R8, R3, 1.84467440737095516160e+19, RZ ;  /* 0x5f80000003089823 */ /* 0x000fc600000000ff */
[----:B------:R-:W-:-:S07]  /*0d00*/  @!P1 IADD3 R9, PT, PT, R9, 0x40, RZ ;  /* 0x0000004009099810 */ /* 0x000fce0007ffe0ff */
.L_x_9:
[----:B------:R-:W-:Y:S01]  /*0d10*/  LEA R3, R7, 0xc0800000, 0x17 ;  /* 0xc080000007037811 */ /* 0x000fe200078eb8ff */
[----:B------:R-:W-:Y:S03]  /*0d20*/  BSSY.RECONVERGENT B2, `(.L_x_14) ;  /* 0x0000036000027945 */ /* 0x000fe60003800200 */
[----:B------:R-:W-:Y:S02]  /*0d30*/  IADD3 R3, PT, PT, -R3, R8, RZ ;  /* 0x0000000803037210 */ /* 0x000fe40007ffe1ff */
[----:B------:R-:W-:Y:S02]  /*0d40*/  IADD3 R8, PT, PT, R12, -0x7f, RZ ;  /* 0xffffff810c087810 */ /* 0x000fe40007ffe0ff */
[----:B------:R-:W0:Y:S01]  /*0d50*/  MUFU.RCP R10, R3 ;  /* 0x00000003000a7308 */ /* 0x000e220000001000 */
[----:B------:R-:W-:Y:S02]  /*0d60*/  FADD.FTZ R11, -R3, -RZ ;  /* 0x800000ff030b7221 */ /* 0x000fe40000010100 */
[C---:B------:R-:W-:Y:S01]  /*0d70*/  IMAD R0, R8.reuse, -0x800000, R5 ;  /* 0xff80000008007824 */ /* 0x040fe200078e0205 */
[----:B------:R-:W-:-:S04]  /*0d80*/  IADD3 R8, PT, PT, R8, 0x7f, -R7 ;  /* 0x0000007f08087810 */ /* 0x000fc80007ffe807 */
[----:B------:R-:W-:Y:S01]  /*0d90*/  IADD3 R8, PT, PT, R8, R9, RZ ;  /* 0x0000000908087210 */ /* 0x000fe20007ffe0ff */
[----:B0-----:R-:W-:-:S04]  /*0da0*/  FFMA R13, R10, R11, 1 ;  /* 0x3f8000000a0d7423 */ /* 0x001fc8000000000b */
[----:B------:R-:W-:-:S04]  /*0db0*/  FFMA R12, R10, R13, R10 ;  /* 0x0000000d0a0c7223 */ /* 0x000fc8000000000a */
[----:B------:R-:W-:-:S04]  /*0dc0*/  FFMA R5, R0, R12, RZ ;  /* 0x0000000c00057223 */ /* 0x000fc800000000ff */
[----:B------:R-:W-:-:S04]  /*0dd0*/  FFMA R10, R11, R5, R0 ;  /* 0x000000050b0a7223 */ /* 0x000fc80000000000 */
[----:B------:R-:W-:-:S04]  /*0de0*/  FFMA R13, R12, R10, R5 ;  /* 0x0000000a0c0d7223 */ /* 0x000fc80000000005 */
[----:B------:R-:W-:-:S04]  /*0df0*/  FFMA R10, R11, R13, R0 ;  /* 0x0000000d0b0a7223 */ /* 0x000fc80000000000 */
[----:B------:R-:W-:-:S05]  /*0e00*/  FFMA R0, R12, R10, R13 ;  /* 0x0000000a0c007223 */ /* 0x000fca000000000d */
[----:B------:R-:W-:-:S04]  /*0e10*/  SHF.R.U32.HI R3, RZ, 0x17, R0 ;  /* 0x00000017ff037819 */ /* 0x000fc80000011600 */
[----:B------:R-:W-:-:S04]  /*0e20*/  LOP3.LUT R3, R3, 0xff, RZ, 0xc0, !PT ;  /* 0x000000ff03037812 */ /* 0x000fc800078ec0ff */
[----:B------:R-:W-:-:S04]  /*0e30*/  IADD3 R7, PT, PT, R3, R8, RZ ;  /* 0x0000000803077210 */ /* 0x000fc80007ffe0ff */
[----:B------:R-:W-:-:S04]  /*0e40*/  IADD3 R3, PT, PT, R7, -0x1, RZ ;  /* 0xffffffff07037810 */ /* 0x000fc80007ffe0ff */
[----:B------:R-:W-:-:S13]  /*0e50*/  ISETP.GE.U32.AND P0, PT, R3, 0xfe, PT ;  /* 0x000000fe0300780c */ /* 0x000fda0003f06070 */
[----:B------:R-:W-:Y:S05]  /*0e60*/  @!P0 BRA `(.L_x_15) ;  /* 0x0000000000808947 */ /* 0x000fea0003800000 */
[----:B------:R-:W-:-:S13]  /*0e70*/  ISETP.GT.AND P0, PT, R7, 0xfe, PT ;  /* 0x000000fe0700780c */ /* 0x000fda0003f04270 */
[----:B------:R-:W-:Y:S05]  /*0e80*/  @P0 BRA `(.L_x_16) ;  /* 0x00000000006c0947 */ /* 0x000fea0003800000 */
[----:B------:R-:W-:-:S13]  /*0e90*/  ISETP.GE.AND P0, PT, R7, 0x1, PT ;  /* 0x000000010700780c */ /* 0x000fda0003f06270 */
[----:B------:R-:W-:Y:S05]  /*0ea0*/  @P0 BRA `(.L_x_17) ;  /* 0x0000000000740947 */ /* 0x000fea0003800000 */
[----:B------:R-:W-:Y:S02]  /*0eb0*/  ISETP.GE.AND P0, PT, R7, -0x18, PT ;  /* 0xffffffe80700780c */ /* 0x000fe40003f06270 */
[----:B------:R-:W-:-:S11]  /*0ec0*/  LOP3.LUT R0, R0, 0x80000000, RZ, 0xc0, !PT ;  /* 0x8000000000007812 */ /* 0x000fd600078ec0ff */
[----:B------:R-:W-:Y:S05]  /*0ed0*/  @!P0 BRA `(.L_x_17) ;  /* 0x0000000000688947 */ /* 0x000fea0003800000 */
[CCC-:B------:R-:W-:Y:S01]  /*0ee0*/  FFMA.RZ R3, R12.reuse, R10.reuse, R13.reuse ;  /* 0x0000000a0c037223 */ /* 0x1c0fe2000000c00d */
[CCC-:B------:R-:W-:Y:S01]  /*0ef0*/  FFMA.RM R8, R12.reuse, R10.reuse, R13.reuse ;  /* 0x0000000a0c087223 */ /* 0x1c0fe2000000400d */
[C---:B------:R-:W-:Y:S02]  /*0f00*/  ISETP.NE.AND P2, PT, R7.reuse, RZ, PT ;  /* 0x000000ff0700720c */ /* 0x040fe40003f45270 */
[----:B------:R-:W-:Y:S02]  /*0f10*/  ISETP.NE.AND P1, PT, R7, RZ, PT ;  /* 0x000000ff0700720c */ /* 0x000fe40003f25270 */
[----:B------:R-:W-:Y:S01]  /*0f20*/  LOP3.LUT R5, R3, 0x7fffff, RZ, 0xc0, !PT ;  /* 0x007fffff03057812 */ /* 0x000fe200078ec0ff */
[----:B------:R-:W-:Y:S01]  /*0f30*/  FFMA.RP R3, R12, R10, R13 ;  /* 0x0000000a0c037223 */ /* 0x000fe2000000800d */
[----:B------:R-:W-:Y:S02]  /*0f40*/  IADD3 R10, PT, PT, R7, 0x20, RZ ;  /* 0x00000020070a7810 */ /* 0x000fe40007ffe0ff */
[----:B------:R-:W-:-:S02]  /*0f50*/  LOP3.LUT R5, R5, 0x800000, RZ, 0xfc, !PT ;  /* 0x0080000005057812 */ /* 0x000fc400078efcff */
[----:B------:R-:W-:Y:S02]  /*0f60*/  IADD3 R7, PT, PT, -R7, RZ, RZ ;  /* 0x000000ff07077210 */ /* 0x000fe40007ffe1ff */
[----:B------:R-:W-:Y:S02]  /*0f70*/  SHF.L.U32 R10, R5, R10, RZ ;  /* 0x0000000a050a7219 */ /* 0x000fe400000006ff */
[----:B------:R-:W-:Y:S02]  /*0f80*/  FSETP.NEU.FTZ.AND P0, PT, R3, R8, PT ;  /* 0x000000080300720b */ /* 0x000fe40003f1d000 */
[----:B------:R-:W-:Y:S02]  /*0f90*/  SEL R8, R7, RZ, P2 ;  /* 0x000000ff07087207 */ /* 0x000fe40001000000 */
[----:B------:R-:W-:Y:S02]  /*0fa0*/  ISETP.NE.AND P1, PT, R10, RZ, P1 ;  /* 0x000000ff0a00720c */ /* 0x000fe40000f25270 */
[----:B------:R-:W-:-:S02]  /*0fb0*/  SHF.R.U32.HI R8, RZ, R8, R5 ;  /* 0x00000008ff087219 */ /* 0x000fc40000011605 */
[----:B------:R-:W-:Y:S02]  /*0fc0*/  PLOP3.LUT P0, PT, P0, P1, PT, 0xf8, 0x8f ;  /* 0x00000000008f781c */ /* 0x000fe40000703f70 */
[----:B------:R-:W-:Y:S02]  /*0fd0*/  SHF.R.U32.HI R10, RZ, 0x1, R8 ;  /* 0x00000001ff0a7819 */ /* 0x000fe40000011608 */
[----:B------:R-:W-:-:S04]  /*0fe0*/  SEL R3, RZ, 0x1, !P0 ;  /* 0x00000001ff037807 */ /* 0x000fc80004000000 */
[----:B------:R-:W-:-:S04]  /*0ff0*/  LOP3.LUT R3, R3, 0x1, R10, 0xf8, !PT ;  /* 0x0000000103037812 */ /* 0x000fc800078ef80a */
[----:B------:R-:W-:-:S04]  /*1000*/  LOP3.LUT R3, R3, R8, RZ, 0xc0, !PT ;  /* 0x0000000803037212 */ /* 0x000fc800078ec0ff */
[----:B------:R-:W-:-:S04]  /*1010*/  IADD3 R3, PT, PT, R10, R3, RZ ;  /* 0x000000030a037210 */ /* 0x000fc80007ffe0ff */
[----:B------:R-:W-:Y:S01]  /*1020*/  LOP3.LUT R0, R3, R0, RZ, 0xfc, !PT ;  /* 0x0000000003007212 */ /* 0x000fe200078efcff */
[----:B------:R-:W-:Y:S06]  /*1030*/  BRA `(.L_x_17) ;  /* 0x0000000000107947 */ /* 0x000fec0003800000 */
.L_x_16:
[----:B------:R-:W-:-:S04]  /*1040*/  LOP3.LUT R0, R0, 0x80000000, RZ, 0xc0, !PT ;  /* 0x8000000000007812 */ /* 0x000fc800078ec0ff */
[----:B------:R-:W-:Y:S01]  /*1050*/  LOP3.LUT R0, R0, 0x7f800000, RZ, 0xfc, !PT ;  /* 0x7f80000000007812 */ /* 0x000fe200078efcff */
[----:B------:R-:W-:Y:S06]  /*1060*/  BRA `(.L_x_17) ;  /* 0x0000000000047947 */ /* 0x000fec0003800000 */
.L_x_15:
[----:B------:R-:W-:-:S07]  /*1070*/  LEA R0, R8, R0, 0x17 ;  /* 0x0000000008007211 */ /* 0x000fce00078eb8ff */
.L_x_17:
[----:B------:R-:W-:Y:S05]  /*1080*/  BSYNC.RECONVERGENT B2 ;  /* 0x0000000000027941 */ /* 0x000fea0003800200 */
.L_x_14:
[----:B------:R-:W-:Y:S05]  /*1090*/  BRA `(.L_x_18) ;  /* 0x0000000000207947 */ /* 0x000fea0003800000 */
.L_x_13:
[----:B------:R-:W-:-:S04]  /*10a0*/  LOP3.LUT R0, R8, 0x80000000, R5, 0x48, !PT ;  /* 0x8000000008007812 */ /* 0x000fc800078e4805 */
[----:B------:R-:W-:Y:S01]  /*10b0*/  LOP3.LUT R0, R0, 0x7f800000, RZ, 0xfc, !PT ;  /* 0x7f80000000007812 */ /* 0x000fe200078efcff */
[----:B------:R-:W-:Y:S06]  /*10c0*/  BRA `(.L_x_18) ;  /* 0x0000000000147947 */ /* 0x000fec0003800000 */
.L_x_12:
[----:B------:R-:W-:Y:S01]  /*10d0*/  LOP3.LUT R0, R8, 0x80000000, R5, 0x48, !PT ;  /* 0x8000000008007812 */ /* 0x000fe200078e4805 */
[----:B------:R-:W-:Y:S06]  /*10e0*/  BRA `(.L_x_18) ;  /* 0x00000000000c7947 */ /* 0x000fec0003800000 */
.L_x_11:
[----:B------:R-:W0:Y:S01]  /*10f0*/  MUFU.RSQ R0, -QNAN ;  /* 0xffc0000000007908 */ /* 0x000e220000001400 */
[----:B------:R-:W-:Y:S05]  /*1100*/  BRA `(.L_x_18) ;  /* 0x0000000000047947 */ /* 0x000fea0003800000 */
.L_x_10:
[----:B------:R-:W-:-:S07]  /*1110*/  FADD.FTZ R0, R0, R3 ;  /* 0x0000000300007221 */ /* 0x000fce0000010000 */
.L_x_18:
[----:B------:R-:W-:Y:S05]  /*1120*/  BSYNC.RECONVERGENT B1 ;  /* 0x0000000000017941 */ /* 0x000fea0003800200 */
.L_x_8:
[----:B------:R-:W-:-:S04]  /*1130*/  HFMA2 R7, -RZ, RZ, 0, 0 ;  /* 0x00000000ff077431 */ /* 0x000fc800000001ff */
[----:B0-----:R-:W-:Y:S05]  /*1140*/  RET.REL.NODEC R6 `(_Z21matrixOperationKernelPfS_S_fii) ;  /* 0xffffffec06ac7950 */ /* 0x001fea0003c3ffff */
.L_x_19:
[----:B------:R-:W-:-:S00]  /*1150*/  BRA `(.L_x_19) ;  /* 0xfffffffc00fc7947 */ /* 0x000fc0000383ffff */
[----:B------:R-:W-:-:S00]  /*1160*/  NOP ;  /* 0x0000000000007918 */ /* 0x000fc00000000000 */
        /* <DEDUP_REMOVED lines=9> */
.L_x_21:


//--------------------- .text._Z20matrixSubtractKernelPfS_S_S_fii --------------------------
	.section	.text._Z20matrixSubtractKernelPfS_S_S_fii,"ax",@progbits
	.align	128
        .global         _Z20matrixSubtractKernelPfS_S_S_fii
        .type           _Z20matrixSubtractKernelPfS_S_S_fii,@function
        .size           _Z20matrixSubtractKernelPfS_S_S_fii,(.L_x_23 - _Z20matrixSubtractKernelPfS_S_S_fii)
        .other          _Z20matrixSubtractKernelPfS_S_S_fii,@"STO_CUDA_ENTRY STV_DEFAULT"
_Z20matrixSubtractKernelPfS_S_S_fii:
.text._Z20matrixSubtractKernelPfS_S_S_fii:
[----:B------:R-:W-:Y:S01]  /*0000*/  LDC R1, c[0x0][0x37c] ;  /* 0x0000df00ff017b82 */ /* 0x000fe20000000800 */
[----:B------:R-:W0:Y:S07]  /*0010*/  S2R R2, SR_TID.X ;  /* 0x0000000000027919 */ /* 0x000e2e0000002100 */
[----:B------:R-:W1:Y:S01]  /*0020*/  LDC R0, c[0x0][0x364] ;  /* 0x0000d900ff007b82 */ /* 0x000e620000000800 */
[----:B------:R-:W2:Y:S01]  /*0030*/  LDCU UR6, c[0x0][0x3a8] ;  /* 0x00007500ff0677ac */ /* 0x000ea20008000800 */
[----:B------:R-:W1:Y:S01]  /*0040*/  S2R R3, SR_TID.Y ;  /* 0x0000000000037919 */ /* 0x000e620000002200 */
[----:B------:R-:W3:Y:S05]  /*0050*/  LDCU UR7, c[0x0][0x3a4] ;  /* 0x00007480ff0777ac */ /* 0x000eea0008000800 */
[----:B------:R-:W0:Y:S08]  /*0060*/  S2UR UR5, SR_CTAID.X ;  /* 0x00000000000579c3 */ /* 0x000e300000002500 */
[----:B------:R-:W0:Y:S08]  /*0070*/  LDC R7, c[0x0][0x360] ;  /* 0x0000d800ff077b82 */ /* 0x000e300000000800 */
[----:B------:R-:W1:Y:S01]  /*0080*/  S2UR UR4, SR_CTAID.Y ;  /* 0x00000000000479c3 */ /* 0x000e620000002600 */
[----:B0-----:R-:W-:-:S05]  /*0090*/  IMAD R7, R7, UR5, R2 ;  /* 0x0000000507077c24 */ /* 0x001fca000f8e0202 */
[----:B--2---:R-:W-:Y:S01]  /*00a0*/  ISETP.GE.AND P0, PT, R7, UR6, PT ;  /* 0x0000000607007c0c */ /* 0x004fe2000bf06270 */
[----:B-1----:R-:W-:-:S05]  /*00b0*/  IMAD R0, R0, UR4, R3 ;  /* 0x0000000400007c24 */ /* 0x002fca000f8e0203 */
[----:B---3--:R-:W-:-:S13]  /*00c0*/  ISETP.GE.OR P0, PT, R0, UR7, P0 ;  /* 0x0000000700007c0c */ /* 0x008fda0008706670 */
[----:B------:R-:W-:Y:S05]  /*00d0*/  @P0 EXIT ;  /* 0x000000000000094d */ /* 0x000fea0003800000 */
[----:B------:R-:W0:Y:S01]  /*00e0*/  LDC.64 R2, c[0x0][0x380] ;  /* 0x0000e000ff027b82 */ /* 0x000e220000000a00 */
[----:B------:R-:W1:Y:S01]  /*00f0*/  LDCU.64 UR4, c[0x0][0x358] ;  /* 0x00006b00ff0477ac */ /* 0x000e620008000a00 */
[----:B------:R-:W-:Y:S01]  /*0100*/  IMAD R11, R0, UR6, R7 ;  /* 0x00000006000b7c24 */ /* 0x000fe2000f8e0207 */
[----:B------:R-:W2:Y:S05]  /*0110*/  LDCU UR7, c[0x0][0x3a0] ;  /* 0x00007400ff0777ac */ /* 0x000eaa0008000800 */
[----:B------:R-:W3:Y:S08]  /*0120*/  LDC.64 R4, c[0x0][0x388] ;  /* 0x0000e200ff047b82 */ /* 0x000ef00000000a00 */
[----:B------:R-:W4:Y:S01]  /*0130*/  LDC.64 R6, c[0x0][0x390] ;  /* 0x0000e400ff067b82 */ /* 0x000f220000000a00 */
[----:B0-----:R-:W-:-:S07]  /*0140*/  IMAD.WIDE R2, R11, 0x4, R2 ;  /* 0x000000040b027825 */ /* 0x001fce00078e0202 */
[----:B------:R-:W0:Y:S01]  /*0150*/  LDC.64 R8, c[0x0][0x398] ;  /* 0x0000e600ff087b82 */ /* 0x000e220000000a00 */
[----:B-1----:R-:W5:Y:S01]  /*0160*/  LDG.E R2, desc[UR4][R2.64] ;  /* 0x0000000402027981 */ /* 0x002f62000c1e1900 */
[----:B---3--:R-:W-:-:S06]  /*0170*/  IMAD.WIDE R4, R11, 0x4, R4 ;  /* 0x000000040b047825 */ /* 0x008fcc00078e0204 */
[----:B------:R-:W5:Y:S01]  /*0180*/  LDG.E R5, desc[UR4][R4.64] ;  /* 0x0000000404057981 */ /* 0x000f62000c1e1900 */
[----:B----4-:R-:W-:-:S04]  /*0190*/  IMAD.WIDE R6, R11, 0x4, R6 ;  /* 0x000000040b067825 */ /* 0x010fc800078e0206 */
[----:B0-----:R-:W-:-:S04]  /*01a0*/  IMAD.WIDE R8, R11, 0x4, R8 ;  /* 0x000000040b087825 */ /* 0x001fc800078e0208 */
[----:B-----5:R-:W-:-:S05]  /*01b0*/  FADD R13, R2, -R5 ;  /* 0x80000005020d7221 */ /* 0x020fca0000000000 */
[----:B------:R-:W-:Y:S04]  /*01c0*/  STG.E desc[UR4][R6.64], R13 ;  /* 0x0000000d06007986 */ /* 0x000fe8000c101904 */
[----:B------:R-:W2:Y:S02]  /*01d0*/  LDG.E R0, desc[UR4][R8.64] ;  /* 0x0000000408007981 */ /* 0x000ea4000c1e1900 */
[----:B--2---:R-:W-:-:S05]  /*01e0*/  FFMA R11, -R13, UR7, R0 ;  /* 0x000000070d0b7c23 */ /* 0x004fca0008000100 */
[----:B------:R-:W-:Y:S01]  /*01f0*/  STG.E desc[UR4][R8.64], R11 ;  /* 0x0000000b08007986 */ /* 0x000fe2000c101904 */
[----:B------:R-:W-:Y:S05]  /*0200*/  EXIT ;  /* 0x000000000000794d */ /* 0x000fea0003800000 */
.L_x_20:
        /* <DEDUP_REMOVED lines=15> */
.L_x_23:


//--------------------- .nv.shared._Z21matrixOperationKernelPfS_S_fii --------------------------
	.section	.nv.shared._Z21matrixOperationKernelPfS_S_fii,"aw",@nobits
	.sectionflags	@""
	.align	16
	.zero		1024


//--------------------- .nv.shared.reserved.0     --------------------------
	.section	.nv.shared.reserved.0,"aw",@nobits
	.weak		__nv_reservedSMEM_offset_0_alias
	.size		__nv_reservedSMEM_offset_0_alias, 0, 64
	.other		__nv_reservedSMEM_offset_0_alias,@"STO_CUDA_RESERVED_SHARED STV_DEFAULT"
__nv_reservedSMEM_offset_0_alias:
	.zero		0
	.zero		64


//--------------------- .nv.shared._Z20matrixSubtractKernelPfS_S_S_fii --------------------------
	.section	.nv.shared._Z20matrixSubtractKernelPfS_S_S_fii,"aw",@nobits
	.sectionflags	@""
	.align	16
	.zero		1024


//--------------------- .nv.constant0._Z21matrixOperationKernelPfS_S_fii --------------------------
	.section	.nv.constant0._Z21matrixOperationKernelPfS_S_fii,"a",@progbits
	.sectionflags	@""
	.align	4
.nv.constant0._Z21matrixOperationKernelPfS_S_fii:
	.zero		932


//--------------------- .nv.constant0._Z20matrixSubtractKernelPfS_S_S_fii --------------------------
	.section	.nv.constant0._Z20matrixSubtractKernelPfS_S_S_fii,"a",@progbits
	.sectionflags	@""
	.align	4
.nv.constant0._Z20matrixSubtractKernelPfS_S_S_fii:
	.zero		940


//--------------------- SYMBOLS --------------------------

	.type		.nv.reservedSmem.offset0,@object
	.size		.nv.reservedSmem.offset0,0x4
	.type		.nv.reservedSmem.cap,@object
	.size		.nv.reservedSmem.cap,0x4
